	.headerflags	@"EF_CUDA_TEXMODE_UNIFIED EF_CUDA_64BIT_ADDRESS EF_CUDA_ACCELERATORS EF_CUDA_SM90 EF_CUDA_VIRTUAL_SM(EF_CUDA_SM90)"
	.elftype	@"ET_EXEC"


//--------------------- .nv.info                  --------------------------
	.section	.nv.info,"",@"SHT_CUDA_INFO"
	.align	4


	//----- nvinfo : EIATTR_REGCOUNT
	.align		4
        /*0000*/ 	.byte	0x04, 0x2f
        /*0002*/ 	.short	(.L_1 - .L_0)
	.align		4
.L_0:
        /*0004*/ 	.word	index@(triton_per_fused_convolution_div_pow_relu_sub_sum_8)
        /*0008*/ 	.word	0x0000001a


	//----- nvinfo : EIATTR_MIN_STACK_SIZE
	.align		4
.L_1:
        /*000c*/ 	.byte	0x04, 0x12
        /*000e*/ 	.short	(.L_3 - .L_2)
	.align		4
.L_2:
        /*0010*/ 	.word	index@(triton_per_fused_convolution_div_pow_relu_sub_sum_8)
        /*0014*/ 	.word	0x00000000


	//----- nvinfo : EIATTR_FRAME_SIZE
	.align		4
.L_3:
        /*0018*/ 	.byte	0x04, 0x11
        /*001a*/ 	.short	(.L_5 - .L_4)
	.align		4
.L_4:
        /*001c*/ 	.word	index@(triton_per_fused_convolution_div_pow_relu_sub_sum_8)
        /*0020*/ 	.word	0x00000000


	//----- nvinfo : EIATTR_MIN_STACK_SIZE
	.align		4
.L_5:
        /*0024*/ 	.byte	0x04, 0x12
        /*0026*/ 	.short	(.L_7 - .L_6)
	.align		4
.L_6:
        /*0028*/ 	.word	index@(triton_per_fused_convolution_div_pow_relu_sub_sum_8)
        /*002c*/ 	.word	0x00000000
.L_7:


//--------------------- .nv.info.triton_per_fused_convolution_div_pow_relu_sub_sum_8 --------------------------
	.section	.nv.info.triton_per_fused_convolution_div_pow_relu_sub_sum_8,"",@"SHT_CUDA_INFO"
	.sectionflags	@""
	.align	4


	//----- nvinfo : EIATTR_CUDA_API_VERSION
	.align		4
        /*0000*/ 	.byte	0x04, 0x37
        /*0002*/ 	.short	(.L_9 - .L_8)
.L_8:
        /*0004*/ 	.word	0x0000007c


	//----- nvinfo : EIATTR_KPARAM_INFO
	.align		4
.L_9:
        /*0008*/ 	.byte	0x04, 0x17
        /*000a*/ 	.short	(.L_11 - .L_10)
.L_10:
        /*000c*/ 	.word	0x00000000
        /*0010*/ 	.short	0x0004
        /*0012*/ 	.short	0x001c
        /*0014*/ 	.byte	0x00, 0xf0, 0x11, 0x00


	//----- nvinfo : EIATTR_KPARAM_INFO
	.align		4
.L_11:
        /*0018*/ 	.byte	0x04, 0x17
        /*001a*/ 	.short	(.L_13 - .L_12)
.L_12:
        /*001c*/ 	.word	0x00000000
        /*0020*/ 	.short	0x0003
        /*0022*/ 	.short	0x0018
        /*0024*/ 	.byte	0x00, 0xf0, 0x11, 0x00


	//----- nvinfo : EIATTR_KPARAM_INFO
	.align		4
.L_13:
        /*0028*/ 	.byte	0x04, 0x17
        /*002a*/ 	.short	(.L_15 - .L_14)
.L_14:
        /*002c*/ 	.word	0x00000000
        /*0030*/ 	.short	0x0002
        /*0032*/ 	.short	0x0010
        /*0034*/ 	.byte	0x00, 0xf4, 0x21, 0x00


	//----- nvinfo : EIATTR_KPARAM_INFO
	.align		4
.L_15:
        /*0038*/ 	.byte	0x04, 0x17
        /*003a*/ 	.short	(.L_17 - .L_16)
.L_16:
        /*003c*/ 	.word	0x00000000
        /*0040*/ 	.short	0x0001
        /*0042*/ 	.short	0x0008
        /*0044*/ 	.byte	0x00, 0xf4, 0x21, 0x00


	//----- nvinfo : EIATTR_KPARAM_INFO
	.align		4
.L_17:
        /*0048*/ 	.byte	0x04, 0x17
        /*004a*/ 	.short	(.L_19 - .L_18)
.L_18:
        /*004c*/ 	.word	0x00000000
        /*0050*/ 	.short	0x0000
        /*0052*/ 	.short	0x0000
        /*0054*/ 	.byte	0x00, 0xf4, 0x21, 0x00


	//----- nvinfo : EIATTR_SPARSE_MMA_MASK
	.align		4
.L_19:
        /*0058*/ 	.byte	0x03, 0x50
        /*005a*/ 	.short	0x0000


	//----- nvinfo : EIATTR_MAXREG_COUNT
	.align		4
        /*005c*/ 	.byte	0x03, 0x1b
        /*005e*/ 	.short	0x00ff


	//----- nvinfo : EIATTR_COOP_GROUP_MASK_REGIDS
	.align		4
        /*0060*/ 	.byte	0x04, 0x29
        /*0062*/ 	.short	(.L_21 - .L_20)


	//   ....[0]....
.L_20:
        /*0064*/ 	.word	0xffffffff


	//   ....[1]....
        /*0068*/ 	.word	0xffffffff


	//   ....[2]....
        /*006c*/ 	.word	0xffffffff


	//   ....[3]....
        /*0070*/ 	.word	0xffffffff


	//   ....[4]....
        /*0074*/ 	.word	0xffffffff


	//   ....[5]....
        /*0078*/ 	.word	0xffffffff


	//   ....[6]....
        /*007c*/ 	.word	0xffffffff


	//   ....[7]....
        /*0080*/ 	.word	0xffffffff


	//----- nvinfo : EIATTR_COOP_GROUP_INSTR_OFFSETS
	.align		4
.L_21:
        /*0084*/ 	.byte	0x04, 0x28
        /*0086*/ 	.short	(.L_23 - .L_22)


	//   ....[0]....
.L_22:
        /*0088*/ 	.word	0x00000390


	//   ....[1]....
        /*008c*/ 	.word	0x000003a0


	//   ....[2]....
        /*0090*/ 	.word	0x000003d0


	//   ....[3]....
        /*0094*/ 	.word	0x000003e0


	//   ....[4]....
        /*0098*/ 	.word	0x00000410


	//   ....[5]....
        /*009c*/ 	.word	0x00000420


	//   ....[6]....
        /*00a0*/ 	.word	0x00000450


	//   ....[7]....
        /*00a4*/ 	.word	0x00000460


	//----- nvinfo : EIATTR_EXIT_INSTR_OFFSETS
	.align		4
.L_23:
        /*00a8*/ 	.byte	0x04, 0x1c
        /*00aa*/ 	.short	(.L_25 - .L_24)


	//   ....[0]....
.L_24:
        /*00ac*/ 	.word	0x00000500


	//   ....[1]....
        /*00b0*/ 	.word	0x00000560


	//----- nvinfo : EIATTR_REQNTID
	.align		4
.L_25:
        /*00b4*/ 	.byte	0x04, 0x10
        /*00b6*/ 	.short	(.L_27 - .L_26)
.L_26:
        /*00b8*/ 	.word	0x00000100
        /*00bc*/ 	.word	0x00000001
        /*00c0*/ 	.word	0x00000001


	//----- nvinfo : EIATTR_CBANK_PARAM_SIZE
	.align		4
.L_27:
        /*00c4*/ 	.byte	0x03, 0x19
        /*00c6*/ 	.short	0x0020


	//----- nvinfo : EIATTR_PARAM_CBANK
	.align		4
        /*00c8*/ 	.byte	0x04, 0x0a
        /*00ca*/ 	.short	(.L_29 - .L_28)
	.align		4
.L_28:
        /*00cc*/ 	.word	index@(.nv.constant0.triton_per_fused_convolution_div_pow_relu_sub_sum_8)
        /*00d0*/ 	.short	0x0210
        /*00d2*/ 	.short	0x0020


	//----- nvinfo : EIATTR_SW_WAR
	.align		4
.L_29:
        /*00d4*/ 	.byte	0x04, 0x36
        /*00d6*/ 	.short	(.L_31 - .L_30)
.L_30:
        /*00d8*/ 	.word	0x00000008
.L_31:


//--------------------- .nv.callgraph             --------------------------
	.section	.nv.callgraph,"",@"SHT_CUDA_CALLGRAPH"
	.align	4
	.sectionentsize	8
	.align		4
        /*0000*/ 	.word	0x00000000
	.align		4
        /*0004*/ 	.word	0xffffffff
	.align		4
        /*0008*/ 	.word	0x00000000
	.align		4
        /*000c*/ 	.word	0xfffffffe
	.align		4
        /*0010*/ 	.word	0x00000000
	.align		4
        /*0014*/ 	.word	0xfffffffd
	.align		4
        /*0018*/ 	.word	0x00000000
	.align		4
        /*001c*/ 	.word	0xfffffffc


//--------------------- .text.triton_per_fused_convolution_div_pow_relu_sub_sum_8 --------------------------
	.section	.text.triton_per_fused_convolution_div_pow_relu_sub_sum_8,"ax",@progbits
	.sectionflags	@"SHF_BARRIERS=1"
	.align	128
        .global         triton_per_fused_convolution_div_pow_relu_sub_sum_8
        .type           triton_per_fused_convolution_div_pow_relu_sub_sum_8,@function
        .size           triton_per_fused_convolution_div_pow_relu_sub_sum_8,(.L_x_1 - triton_per_fused_convolution_div_pow_relu_sub_sum_8)
        .other          triton_per_fused_convolution_div_pow_relu_sub_sum_8,@"STO_CUDA_ENTRY STV_DEFAULT"
triton_per_fused_convolution_div_pow_relu_sub_sum_8:
.text.triton_per_fused_convolution_div_pow_relu_sub_sum_8:
[----:B------:R-:W0:Y:S02]  /*0000*/  LDC R1, c[0x0][0x28] ;  /* 0x00000a00ff017b82 */ /* 0x000e240000000800 */
[----:B------:R-:W1:Y:S01]  /*0010*/  S2R R0, SR_TID.X ;  /* 0x0000000000007919 */ /* 0x000e620000002100 */
[----:B------:R-:W2:Y:S01]  /*0020*/  LDC.64 R4, c[0x0][0x218] ;  /* 0x00008600ff047b82 */ /* 0x000ea20000000a00 */
[----:B------:R-:W-:Y:S01]  /*0030*/  ULDC.64 UR6, c[0x0][0x208] ;  /* 0x0000820000067ab9 */ /* 0x000fe20000000a00 */
[----:B------:R-:W3:Y:S06]  /*0040*/  S2R R19, SR_CTAID.X ;  /* 0x0000000000137919 */ /* 0x000eec0000002500 */
[----:B------:R-:W4:Y:S01]  /*0050*/  LDC.64 R16, c[0x0][0x210] ;  /* 0x00008400ff107b82 */ /* 0x000f220000000a00 */
[----:B-1----:R-:W-:-:S02]  /*0060*/  SHF.R.U32.HI R18, RZ, 0x4, R0 ;  /* 0x00000004ff127819 */ /* 0x002fc40000011600 */
[----:B------:R-:W-:Y:S02]  /*0070*/  SHF.L.U32 R2, R0, 0x2, RZ ;  /* 0x0000000200027819 */ /* 0x000fe400000006ff */
[----:B---3--:R-:W-:Y:S02]  /*0080*/  SHF.L.U32 R19, R19, 0x5, RZ ;  /* 0x0000000513137819 */ /* 0x008fe400000006ff */
[----:B------:R-:W-:Y:S02]  /*0090*/  SGXT.U32 R18, R18, 0x4 ;  /* 0x000000041212781a */ /* 0x000fe40000000000 */
[----:B------:R-:W-:Y:S02]  /*00a0*/  LOP3.LUT R3, R2, 0x3c, RZ, 0xc0, !PT ;  /* 0x0000003c02037812 */ /* 0x000fe400078ec0ff */
[----:B------:R-:W-:-:S03]  /*00b0*/  LOP3.LUT R2, R19, R18, RZ, 0xfc, !PT ;  /* 0x0000001213027212 */ /* 0x000fc600078efcff */
[----:B--2---:R-:W-:Y:S01]  /*00c0*/  IMAD.WIDE.U32 R4, R3, 0x4, R4 ;  /* 0x0000000403047825 */ /* 0x004fe200078e0004 */
[----:B------:R-:W-:-:S04]  /*00d0*/  LEA R13, R2, R3, 0x6 ;  /* 0x00000003020d7211 */ /* 0x000fc800078e30ff */
[----:B------:R-:W-:-:S05]  /*00e0*/  LOP3.LUT R7, R13, 0x400, RZ, 0xfc, !PT ;  /* 0x000004000d077812 */ /* 0x000fca00078efcff */
[--C-:B----4-:R-:W-:Y:S02]  /*00f0*/  IMAD.WIDE R2, R7, 0x4, R16.reuse ;  /* 0x0000000407027825 */ /* 0x110fe400078e0210 */
[----:B------:R-:W2:Y:S02]  /*0100*/  LDG.E.EL.128 R4, desc[UR6][R4.64] ;  /* 0x0000000604047981 */ /* 0x000ea4000c2e1d00 */
[----:B------:R-:W-:Y:S02]  /*0110*/  IMAD.WIDE R16, R13, 0x4, R16 ;  /* 0x000000040d107825 */ /* 0x000fe400078e0210 */
[----:B------:R-:W2:Y:S04]  /*0120*/  LDG.E.128 R8, desc[UR6][R2.64] ;  /* 0x0000000602087981 */ /* 0x000ea8000c1e1d00 */
[----:B------:R-:W3:Y:S01]  /*0130*/  LDG.E.128 R12, desc[UR6][R16.64] ;  /* 0x00000006100c7981 */ /* 0x000ee2000c1e1d00 */
[----:B------:R-:W1:Y:S01]  /*0140*/  S2UR UR5, SR_CgaCtaId ;  /* 0x00000000000579c3 */ /* 0x000e620000008800 */
[----:B------:R-:W-:-:S02]  /*0150*/  UMOV UR4, 0x400 ;  /* 0x0000040000047882 */ /* 0x000fc40000000000 */
[----:B-1----:R-:W-:-:S06]  /*0160*/  UPRMT UR4, UR5, 0x654, UR4 ;  /* 0x0000065405047896 */ /* 0x002fcc0008000004 */
[----:B------:R-:W-:Y:S02]  /*0170*/  LEA R18, R18, UR4, 0x2 ;  /* 0x0000000412127c11 */ /* 0x000fe4000f8e10ff */
[----:B--2---:R-:W-:Y:S01]  /*0180*/  FSETP.GEU.AND P6, PT, R5, -R9, PT ;  /* 0x800000090500720b */ /* 0x004fe20003fce000 */
[--C-:B------:R-:W-:Y:S01]  /*0190*/  FADD R9, R9, R5.reuse ;  /* 0x0000000509097221 */ /* 0x100fe20000000000 */
[----:B------:R-:W-:Y:S01]  /*01a0*/  FSETP.GEU.AND P3, PT, R4, -R8, PT ;  /* 0x800000080400720b */ /* 0x000fe20003f6e000 */
[--C-:B------:R-:W-:Y:S01]  /*01b0*/  FADD R8, R8, R4.reuse ;  /* 0x0000000408087221 */ /* 0x100fe20000000000 */
[----:B---3--:R-:W-:Y:S01]  /*01c0*/  FSETP.GEU.AND P5, PT, R5, -R13, PT ;  /* 0x8000000d0500720b */ /* 0x008fe20003fae000 */
[----:B------:R-:W-:Y:S01]  /*01d0*/  FADD R5, R13, R5 ;  /* 0x000000050d057221 */ /* 0x000fe20000000000 */
[----:B------:R-:W-:Y:S01]  /*01e0*/  FSETP.GEU.AND P4, PT, R4, -R12, PT ;  /* 0x8000000c0400720b */ /* 0x000fe20003f8e000 */
[----:B------:R-:W-:Y:S01]  /*01f0*/  FADD R4, R12, R4 ;  /* 0x000000040c047221 */ /* 0x000fe20000000000 */
[----:B------:R-:W-:-:S02]  /*0200*/  FSEL R9, R9, RZ, P6 ;  /* 0x000000ff09097208 */ /* 0x000fc40003000000 */
[----:B------:R-:W-:Y:S02]  /*0210*/  FSEL R5, R5, RZ, P5 ;  /* 0x000000ff05057208 */ /* 0x000fe40002800000 */
[----:B------:R-:W-:Y:S01]  /*0220*/  FSETP.GEU.AND P1, PT, R6, -R10, PT ;  /* 0x8000000a0600720b */ /* 0x000fe20003f2e000 */
[--C-:B------:R-:W-:Y:S01]  /*0230*/  FADD R10, R10, R6.reuse ;  /* 0x000000060a0a7221 */ /* 0x100fe20000000000 */
[----:B------:R-:W-:Y:S01]  /*0240*/  FSETP.GEU.AND P0, PT, R7, -R11, PT ;  /* 0x8000000b0700720b */ /* 0x000fe20003f0e000 */
[--C-:B------:R-:W-:Y:S01]  /*0250*/  FADD R11, R11, R7.reuse ;  /* 0x000000070b0b7221 */ /* 0x100fe20000000000 */
[----:B------:R-:W-:Y:S01]  /*0260*/  FSETP.GEU.AND P2, PT, R6, -R14, PT ;  /* 0x8000000e0600720b */ /* 0x000fe20003f4e000 */
[----:B------:R-:W-:Y:S01]  /*0270*/  FADD R6, R14, R6 ;  /* 0x000000060e067221 */ /* 0x000fe20000000000 */
[----:B------:R-:W-:Y:S01]  /*0280*/  FSETP.GEU.AND P6, PT, R7, -R15, PT ;  /* 0x8000000f0700720b */ /* 0x000fe20003fce000 */
[----:B------:R-:W-:Y:S01]  /*0290*/  FADD R7, R15, R7 ;  /* 0x000000070f077221 */ /* 0x000fe20000000000 */
[----:B------:R-:W-:Y:S01]  /*02a0*/  FSEL R4, R4, RZ, P4 ;  /* 0x000000ff04047208 */ /* 0x000fe20002000000 */
[----:B------:R-:W-:Y:S01]  /*02b0*/  FMUL R15, R9, R9 ;  /* 0x00000009090f7220 */ /* 0x000fe20000400000 */
[----:B------:R-:W-:Y:S01]  /*02c0*/  FSEL R8, R8, RZ, P3 ;  /* 0x000000ff08087208 */ /* 0x000fe20001800000 */
[----:B------:R-:W-:Y:S01]  /*02d0*/  FMUL R13, R5, R5 ;  /* 0x00000005050d7220 */ /* 0x000fe20000400000 */
[----:B------:R-:W-:-:S02]  /*02e0*/  FSEL R6, R6, RZ, P2 ;  /* 0x000000ff06067208 */ /* 0x000fc40001000000 */
[----:B------:R-:W-:Y:S01]  /*02f0*/  FSEL R10, R10, RZ, P1 ;  /* 0x000000ff0a0a7208 */ /* 0x000fe20000800000 */
[----:B------:R-:W-:Y:S01]  /*0300*/  FFMA R15, R8, R8, R15 ;  /* 0x00000008080f7223 */ /* 0x000fe2000000000f */
[----:B------:R-:W-:Y:S01]  /*0310*/  FFMA R13, R4, R4, R13 ;  /* 0x00000004040d7223 */ /* 0x000fe2000000000d */
[----:B------:R-:W-:Y:S02]  /*0320*/  FSEL R7, R7, RZ, P6 ;  /* 0x000000ff07077208 */ /* 0x000fe40003000000 */
[----:B------:R-:W-:Y:S01]  /*0330*/  FSEL R11, R11, RZ, P0 ;  /* 0x000000ff0b0b7208 */ /* 0x000fe20000000000 */
[----:B------:R-:W-:Y:S01]  /*0340*/  FFMA R14, R10, R10, R15 ;  /* 0x0000000a0a0e7223 */ /* 0x000fe2000000000f */
[----:B------:R-:W-:Y:S01]  /*0350*/  FFMA R12, R6, R6, R13 ;  /* 0x00000006060c7223 */ /* 0x000fe2000000000d */
[----:B------:R-:W-:Y:S02]  /*0360*/  LOP3.LUT P0, RZ, R0, 0xe0, RZ, 0xc0, !PT ;  /* 0x000000e000ff7812 */ /* 0x000fe4000780c0ff */
[----:B------:R-:W-:Y:S01]  /*0370*/  FFMA R14, R11, R11, R14 ;  /* 0x0000000b0b0e7223 */ /* 0x000fe2000000000e */
[----:B------:R-:W-:-:S04]  /*0380*/  FFMA R12, R7, R7, R12 ;  /* 0x00000007070c7223 */ /* 0x000fc8000000000c */
[----:B------:R-:W1:Y:S04]  /*0390*/  SHFL.BFLY PT, R15, R14, 0x8, 0x1f ;  /* 0x0d001f000e0f7f89 */ /* 0x000e6800000e0000 */
[----:B------:R-:W2:Y:S01]  /*03a0*/  SHFL.BFLY PT, R13, R12, 0x8, 0x1f ;  /* 0x0d001f000c0d7f89 */ /* 0x000ea200000e0000 */
[----:B-1----:R-:W-:Y:S01]  /*03b0*/  FADD R21, R14, R15 ;  /* 0x0000000f0e157221 */ /* 0x002fe20000000000 */
[----:B--2---:R-:W-:-:S04]  /*03c0*/  FADD R13, R12, R13 ;  /* 0x0000000d0c0d7221 */ /* 0x004fc80000000000 */
        /* <DEDUP_REMOVED lines=12> */
[----:B------:R1:W-:Y:S01]  /*0490*/  STS [R18+0x40], R14 ;  /* 0x0000400e12007388 */ /* 0x0003e20000000800 */
[----:B------:R-:W-:-:S03]  /*04a0*/  LOP3.LUT R12, R0, 0x1f, RZ, 0xc0, !PT ;  /* 0x0000001f000c7812 */ /* 0x000fc600078ec0ff */
[----:B------:R1:W-:Y:S01]  /*04b0*/  STS [R18], R13 ;  /* 0x0000000d12007388 */ /* 0x0003e20000000800 */
[----:B------:R-:W-:Y:S01]  /*04c0*/  LEA R12, R12, UR4, 0x2 ;  /* 0x000000040c0c7c11 */ /* 0x000fe2000f8e10ff */
[----:B------:R-:W-:Y:S06]  /*04d0*/  BAR.SYNC.DEFER_BLOCKING 0x0 ;  /* 0x0000000000007b1d */ /* 0x000fec0000010000 */
[----:B------:R1:W-:Y:S04]  /*04e0*/  STG.E.128 desc[UR6][R16.64], R4 ;  /* 0x0000000410007986 */ /* 0x0003e8000c101d06 */
[----:B------:R1:W-:Y:S01]  /*04f0*/  STG.E.128 desc[UR6][R2.64], R8 ;  /* 0x0000000802007986 */ /* 0x0003e2000c101d06 */
[----:B------:R-:W-:Y:S05]  /*0500*/  @P0 EXIT ;  /* 0x000000000000094d */ /* 0x000fea0003800000 */
[----:B-1----:R-:W0:Y:S01]  /*0510*/  LDS R5, [R12] ;  /* 0x000000000c057984 */ /* 0x002e220000000800 */
[----:B------:R-:W1:Y:S01]  /*0520*/  LDC.64 R2, c[0x0][0x220] ;  /* 0x00008800ff027b82 */ /* 0x000e620000000a00 */
[----:B------:R-:W-:-:S05]  /*0530*/  LOP3.LUT R19, R19, 0x1f, R0, 0xf8, !PT ;  /* 0x0000001f13137812 */ /* 0x000fca00078ef800 */
[----:B-1----:R-:W-:-:S05]  /*0540*/  IMAD.WIDE R2, R19, 0x4, R2 ;  /* 0x0000000413027825 */ /* 0x002fca00078e0202 */
[----:B0-----:R-:W-:Y:S01]  /*0550*/  STG.E desc[UR6][R2.64], R5 ;  /* 0x0000000502007986 */ /* 0x001fe2000c101906 */
[----:B------:R-:W-:Y:S05]  /*0560*/  EXIT ;  /* 0x000000000000794d */ /* 0x000fea0003800000 */
.L_x_0:
[----:B------:R-:W-:-:S00]  /*0570*/  BRA `(.L_x_0) ;  /* 0xfffffffc00fc7947 */ /* 0x000fc0000383ffff */
[----:B------:R-:W-:-:S00]  /*0580*/  NOP ;  /* 0x0000000000007918 */ /* 0x000fc00000000000 */
[----:B------:R-:W-:-:S00]  /*0590*/  NOP ;  /* 0x0000000000007918 */ /* 0x000fc00000000000 */
[----:B------:R-:W-:-:S00]  /*05a0*/  NOP ;  /* 0x0000000000007918 */ /* 0x000fc00000000000 */
[----:B------:R-:W-:-:S00]  /*05b0*/  NOP ;  /* 0x0000000000007918 */ /* 0x000fc00000000000 */
[----:B------:R-:W-:-:S00]  /*05c0*/  NOP ;  /* 0x0000000000007918 */ /* 0x000fc00000000000 */
[----:B------:R-:W-:-:S00]  /*05d0*/  NOP ;  /* 0x0000000000007918 */ /* 0x000fc00000000000 */
[----:B------:R-:W-:-:S00]  /*05e0*/  NOP ;  /* 0x0000000000007918 */ /* 0x000fc00000000000 */
[----:B------:R-:W-:-:S00]  /*05f0*/  NOP ;  /* 0x0000000000007918 */ /* 0x000fc00000000000 */
.L_x_1:


//--------------------- .nv.shared.triton_per_fused_convolution_div_pow_relu_sub_sum_8 --------------------------
	.section	.nv.shared.triton_per_fused_convolution_div_pow_relu_sub_sum_8,"aw",@nobits
	.sectionflags	@""
	.align	16
	.zero		1024


//--------------------- .nv.constant0.triton_per_fused_convolution_div_pow_relu_sub_sum_8 --------------------------
	.section	.nv.constant0.triton_per_fused_convolution_div_pow_relu_sub_sum_8,"a",@progbits
	.sectionflags	@""
	.align	4
.nv.constant0.triton_per_fused_convolution_div_pow_relu_sub_sum_8:
	.zero		560
